//
// Generated by NVIDIA NVVM Compiler
//
// Compiler Build ID: CL-36424714
// Cuda compilation tools, release 13.0, V13.0.88
// Based on NVVM 20.0.0
//

.version 9.0
.target sm_100
.address_size 64

	// .globl	_Z20mergeSortedSubarraysPiS_ii

.visible .entry _Z20mergeSortedSubarraysPiS_ii(
	.param .u64 .ptr .align 1 _Z20mergeSortedSubarraysPiS_ii_param_0,
	.param .u64 .ptr .align 1 _Z20mergeSortedSubarraysPiS_ii_param_1,
	.param .u32 _Z20mergeSortedSubarraysPiS_ii_param_2,
	.param .u32 _Z20mergeSortedSubarraysPiS_ii_param_3
)
{
	.reg .pred 	%p<20>;
	.reg .b32 	%r<101>;
	.reg .b64 	%rd<31>;

	ld.param.u64 	%rd7, [_Z20mergeSortedSubarraysPiS_ii_param_0];
	ld.param.u64 	%rd8, [_Z20mergeSortedSubarraysPiS_ii_param_1];
	ld.param.u32 	%r49, [_Z20mergeSortedSubarraysPiS_ii_param_2];
	ld.param.u32 	%r50, [_Z20mergeSortedSubarraysPiS_ii_param_3];
	cvta.to.global.u64 	%rd1, %rd8;
	cvta.to.global.u64 	%rd2, %rd7;
	mov.u32 	%r51, %ctaid.x;
	mov.u32 	%r52, %ntid.x;
	mov.u32 	%r53, %tid.x;
	mad.lo.s32 	%r54, %r51, %r52, %r53;
	mul.lo.s32 	%r55, %r54, %r49;
	shl.b32 	%r80, %r55, 1;
	setp.ge.s32 	%p1, %r80, %r50;
	@%p1 bra 	$L__BB0_16;
	add.s32 	%r56, %r80, %r49;
	min.s32 	%r2, %r56, %r50;
	add.s32 	%r57, %r56, %r49;
	min.s32 	%r3, %r57, %r50;
	setp.lt.s32 	%p2, %r49, 1;
	setp.ge.s32 	%p3, %r56, %r3;
	or.pred  	%p4, %p2, %p3;
	mov.u32 	%r81, %r2;
	mov.u32 	%r89, %r80;
	@%p4 bra 	$L__BB0_2;
	bra.uni 	$L__BB0_17;
$L__BB0_2:
	setp.ge.s32 	%p10, %r80, %r2;
	@%p10 bra 	$L__BB0_9;
	sub.s32 	%r66, %r2, %r80;
	and.b32  	%r7, %r66, 3;
	setp.eq.s32 	%p11, %r7, 0;
	mov.u32 	%r87, %r80;
	@%p11 bra 	$L__BB0_6;
	neg.s32 	%r83, %r7;
	mov.u32 	%r87, %r80;
$L__BB0_5:
	.pragma "nounroll";
	mul.wide.s32 	%rd15, %r89, 4;
	add.s64 	%rd16, %rd1, %rd15;
	mul.wide.s32 	%rd17, %r87, 4;
	add.s64 	%rd18, %rd2, %rd17;
	add.s32 	%r87, %r87, 1;
	ld.global.u32 	%r67, [%rd18];
	add.s32 	%r89, %r89, 1;
	st.global.u32 	[%rd16], %r67;
	add.s32 	%r83, %r83, 1;
	setp.ne.s32 	%p12, %r83, 0;
	@%p12 bra 	$L__BB0_5;
$L__BB0_6:
	sub.s32 	%r68, %r80, %r2;
	setp.gt.u32 	%p13, %r68, -4;
	@%p13 bra 	$L__BB0_9;
	add.s64 	%rd3, %rd2, 8;
	sub.s32 	%r95, %r87, %r2;
	add.s64 	%rd4, %rd1, 8;
$L__BB0_8:
	mul.wide.s32 	%rd19, %r87, 4;
	add.s64 	%rd20, %rd3, %rd19;
	mul.wide.s32 	%rd21, %r89, 4;
	add.s64 	%rd22, %rd4, %rd21;
	ld.global.u32 	%r69, [%rd20+-8];
	st.global.u32 	[%rd22+-8], %r69;
	ld.global.u32 	%r70, [%rd20+-4];
	st.global.u32 	[%rd22+-4], %r70;
	ld.global.u32 	%r71, [%rd20];
	st.global.u32 	[%rd22], %r71;
	add.s32 	%r87, %r87, 4;
	ld.global.u32 	%r72, [%rd20+4];
	add.s32 	%r89, %r89, 4;
	st.global.u32 	[%rd22+4], %r72;
	add.s32 	%r95, %r95, 4;
	setp.eq.s32 	%p14, %r95, 0;
	@%p14 bra 	$L__BB0_9;
	bra.uni 	$L__BB0_8;
$L__BB0_9:
	setp.ge.s32 	%p15, %r81, %r3;
	@%p15 bra 	$L__BB0_16;
	sub.s32 	%r73, %r3, %r81;
	and.b32  	%r26, %r73, 3;
	setp.eq.s32 	%p16, %r26, 0;
	mov.u32 	%r94, %r81;
	@%p16 bra 	$L__BB0_13;
	neg.s32 	%r90, %r26;
	mov.u32 	%r94, %r81;
$L__BB0_12:
	.pragma "nounroll";
	mul.wide.s32 	%rd23, %r89, 4;
	add.s64 	%rd24, %rd1, %rd23;
	mul.wide.s32 	%rd25, %r94, 4;
	add.s64 	%rd26, %rd2, %rd25;
	add.s32 	%r94, %r94, 1;
	ld.global.u32 	%r74, [%rd26];
	add.s32 	%r89, %r89, 1;
	st.global.u32 	[%rd24], %r74;
	add.s32 	%r90, %r90, 1;
	setp.ne.s32 	%p17, %r90, 0;
	@%p17 bra 	$L__BB0_12;
$L__BB0_13:
	sub.s32 	%r75, %r81, %r3;
	setp.gt.u32 	%p18, %r75, -4;
	@%p18 bra 	$L__BB0_16;
	add.s64 	%rd5, %rd2, 8;
	sub.s32 	%r98, %r94, %r3;
	add.s64 	%rd6, %rd1, 8;
$L__BB0_15:
	mul.wide.s32 	%rd27, %r94, 4;
	add.s64 	%rd28, %rd5, %rd27;
	mul.wide.s32 	%rd29, %r89, 4;
	add.s64 	%rd30, %rd6, %rd29;
	ld.global.u32 	%r76, [%rd28+-8];
	st.global.u32 	[%rd30+-8], %r76;
	ld.global.u32 	%r77, [%rd28+-4];
	st.global.u32 	[%rd30+-4], %r77;
	ld.global.u32 	%r78, [%rd28];
	st.global.u32 	[%rd30], %r78;
	add.s32 	%r94, %r94, 4;
	ld.global.u32 	%r79, [%rd28+4];
	add.s32 	%r89, %r89, 4;
	st.global.u32 	[%rd30+4], %r79;
	add.s32 	%r98, %r98, 4;
	setp.ne.s32 	%p19, %r98, 0;
	@%p19 bra 	$L__BB0_15;
$L__BB0_16:
	ret;
$L__BB0_17:
	mul.wide.s32 	%rd9, %r80, 4;
	add.s64 	%rd10, %rd2, %rd9;
	ld.global.u32 	%r58, [%rd10];
	mul.wide.s32 	%rd11, %r81, 4;
	add.s64 	%rd12, %rd2, %rd11;
	ld.global.u32 	%r60, [%rd12];
	setp.gt.s32 	%p5, %r58, %r60;
	setp.le.s32 	%p6, %r58, %r60;
	selp.u32 	%r62, 1, 0, %p6;
	add.s32 	%r80, %r80, %r62;
	selp.u32 	%r63, 1, 0, %p5;
	add.s32 	%r81, %r81, %r63;
	min.s32 	%r64, %r58, %r60;
	mul.wide.s32 	%rd13, %r89, 4;
	add.s64 	%rd14, %rd1, %rd13;
	st.global.u32 	[%rd14], %r64;
	add.s32 	%r89, %r89, 1;
	setp.lt.s32 	%p7, %r80, %r2;
	setp.lt.s32 	%p8, %r81, %r3;
	and.pred  	%p9, %p7, %p8;
	@%p9 bra 	$L__BB0_17;
	bra.uni 	$L__BB0_2;

}
	// .globl	_Z19insertionSortBlocksPiii
.visible .entry _Z19insertionSortBlocksPiii(
	.param .u64 .ptr .align 1 _Z19insertionSortBlocksPiii_param_0,
	.param .u32 _Z19insertionSortBlocksPiii_param_1,
	.param .u32 _Z19insertionSortBlocksPiii_param_2
)
{
	.reg .pred 	%p<8>;
	.reg .b32 	%r<23>;
	.reg .b64 	%rd<9>;

	ld.param.u64 	%rd3, [_Z19insertionSortBlocksPiii_param_0];
	ld.param.u32 	%r12, [_Z19insertionSortBlocksPiii_param_1];
	ld.param.u32 	%r13, [_Z19insertionSortBlocksPiii_param_2];
	cvta.to.global.u64 	%rd1, %rd3;
	mov.u32 	%r14, %ctaid.x;
	mul.lo.s32 	%r15, %r13, %r14;
	add.s32 	%r16, %r15, %r13;
	min.s32 	%r17, %r16, %r12;
	mov.u32 	%r18, %tid.x;
	setp.ne.s32 	%p1, %r18, 0;
	add.s32 	%r19, %r15, 1;
	setp.ge.s32 	%p2, %r19, %r17;
	or.pred  	%p3, %p1, %p2;
	@%p3 bra 	$L__BB1_6;
	mov.u32 	%r20, %r15;
$L__BB1_2:
	mov.u32 	%r22, %r20;
	mov.u32 	%r20, %r19;
	mul.wide.s32 	%rd4, %r20, 4;
	add.s64 	%rd5, %rd1, %rd4;
	ld.global.u32 	%r6, [%rd5];
	setp.lt.s32 	%p4, %r22, %r15;
	@%p4 bra 	$L__BB1_5;
$L__BB1_3:
	mul.wide.s32 	%rd6, %r22, 4;
	add.s64 	%rd2, %rd1, %rd6;
	ld.global.u32 	%r8, [%rd2];
	setp.le.s32 	%p5, %r8, %r6;
	@%p5 bra 	$L__BB1_5;
	st.global.u32 	[%rd2+4], %r8;
	add.s32 	%r9, %r22, -1;
	setp.gt.s32 	%p6, %r22, %r15;
	mov.u32 	%r22, %r9;
	@%p6 bra 	$L__BB1_3;
$L__BB1_5:
	mul.wide.s32 	%rd7, %r22, 4;
	add.s64 	%rd8, %rd1, %rd7;
	st.global.u32 	[%rd8+4], %r6;
	add.s32 	%r19, %r20, 1;
	setp.ne.s32 	%p7, %r19, %r17;
	@%p7 bra 	$L__BB1_2;
$L__BB1_6:
	ret;

}


// ===== COMPILED SASS (sm_100) =====

	.target	sm_100

	.elftype	@"ET_EXEC"


//--------------------- .note.nv.tkinfo           --------------------------
	.section	.note.nv.tkinfo,"",@"SHT_NOTE"
	.sectionflags	@"SHF_NOTE_NV_TKINFO"
	.tkinfo
        /*0018*/ 	.word	0x00000002
        /*0030*/ 	.string	""
        /*0030*/ 	.string	"ptxas"
        /*0030*/ 	.string	"Cuda compilation tools, release 13.0, V13.0.88"
        /*0030*/ 	.string	"Build cuda_13.0.r13.0/compiler.36424714_0"
        /*0030*/ 	.string	"-arch sm_100 -m 64 "



//--------------------- .note.nv.cuinfo           --------------------------
	.section	.note.nv.cuinfo,"",@"SHT_NOTE"
	.sectionflags	@"SHF_NOTE_NV_CUINFO"
        /*0018*/ 	.short	0x0002
        /*001a*/ 	.short	0x0064
        /*001c*/ 	.short	0x0082
	.zero		2


//--------------------- .nv.info                  --------------------------
	.section	.nv.info,"",@"SHT_CUDA_INFO"
	.align	4


	//----- nvinfo : EIATTR_REGCOUNT
	.align		4
        /*0000*/ 	.byte	0x04, 0x2f
        /*0002*/ 	.short	(.L_1 - .L_0)
	.align		4
.L_0:
        /*0004*/ 	.word	index@(_Z20mergeSortedSubarraysPiS_ii)
        /*0008*/ 	.word	0x00000018


	//----- nvinfo : EIATTR_FRAME_SIZE
	.align		4
.L_1:
        /*000c*/ 	.byte	0x04, 0x11
        /*000e*/ 	.short	(.L_3 - .L_2)
	.align		4
.L_2:
        /*0010*/ 	.word	index@(_Z20mergeSortedSubarraysPiS_ii)
        /*0014*/ 	.word	0x00000000


	//----- nvinfo : EIATTR_REGCOUNT
	.align		4
.L_3:
        /*0018*/ 	.byte	0x04, 0x2f
        /*001a*/ 	.short	(.L_5 - .L_4)
	.align		4
.L_4:
        /*001c*/ 	.word	index@(_Z19insertionSortBlocksPiii)
        /*0020*/ 	.word	0x00000010


	//----- nvinfo : EIATTR_FRAME_SIZE
	.align		4
.L_5:
        /*0024*/ 	.byte	0x04, 0x11
        /*0026*/ 	.short	(.L_7 - .L_6)
	.align		4
.L_6:
        /*0028*/ 	.word	index@(_Z19insertionSortBlocksPiii)
        /*002c*/ 	.word	0x00000000


	//----- nvinfo : EIATTR_MIN_STACK_SIZE
	.align		4
.L_7:
        /*0030*/ 	.byte	0x04, 0x12
        /*0032*/ 	.short	(.L_9 - .L_8)
	.align		4
.L_8:
        /*0034*/ 	.word	index@(_Z19insertionSortBlocksPiii)
        /*0038*/ 	.word	0x00000000


	//----- nvinfo : EIATTR_MIN_STACK_SIZE
	.align		4
.L_9:
        /*003c*/ 	.byte	0x04, 0x12
        /*003e*/ 	.short	(.L_11 - .L_10)
	.align		4
.L_10:
        /*0040*/ 	.word	index@(_Z20mergeSortedSubarraysPiS_ii)
        /*0044*/ 	.word	0x00000000
.L_11:


//--------------------- .nv.compat                --------------------------
	.section	.nv.compat,"",@"SHT_CUDA_COMPAT_INFO"
	.align	4
        /*0000*/ 	.byte	0x02, 0x09, 0x00, 0x00, 0x02, 0x02, 0x01, 0x00, 0x02, 0x05, 0x05, 0x00, 0x03, 0x07, 0x01, 0x01
        /*0010*/ 	.byte	0x02, 0x03, 0x00, 0x00, 0x02, 0x06, 0x01, 0x00, 0x04, 0x0b, 0x08, 0x00, 0x09, 0x00, 0x00, 0x00
        /*0020*/ 	.byte	0x00, 0x00, 0x00, 0x00


//--------------------- .nv.info._Z19insertionSortBlocksPiii --------------------------
	.section	.nv.info._Z19insertionSortBlocksPiii,"",@"SHT_CUDA_INFO"
	.sectionflags	@""
	.align	4


	//----- nvinfo : EIATTR_CUDA_API_VERSION
	.align		4
        /*0000*/ 	.byte	0x04, 0x37
        /*0002*/ 	.short	(.L_13 - .L_12)
.L_12:
        /*0004*/ 	.word	0x00000082


	//----- nvinfo : EIATTR_KPARAM_INFO
	.align		4
.L_13:
        /*0008*/ 	.byte	0x04, 0x17
        /*000a*/ 	.short	(.L_15 - .L_14)
.L_14:
        /*000c*/ 	.word	0x00000000
        /*0010*/ 	.short	0x0002
        /*0012*/ 	.short	0x000c
        /*0014*/ 	.byte	0x00, 0xf0, 0x11, 0x00


	//----- nvinfo : EIATTR_KPARAM_INFO
	.align		4
.L_15:
        /*0018*/ 	.byte	0x04, 0x17
        /*001a*/ 	.short	(.L_17 - .L_16)
.L_16:
        /*001c*/ 	.word	0x00000000
        /*0020*/ 	.short	0x0001
        /*0022*/ 	.short	0x0008
        /*0024*/ 	.byte	0x00, 0xf0, 0x11, 0x00


	//----- nvinfo : EIATTR_KPARAM_INFO
	.align		4
.L_17:
        /*0028*/ 	.byte	0x04, 0x17
        /*002a*/ 	.short	(.L_19 - .L_18)
.L_18:
        /*002c*/ 	.word	0x00000000
        /*0030*/ 	.short	0x0000
        /*0032*/ 	.short	0x0000
        /*0034*/ 	.byte	0x00, 0xf5, 0x21, 0x00


	//----- nvinfo : EIATTR_SPARSE_MMA_MASK
	.align		4
.L_19:
        /*0038*/ 	.byte	0x03, 0x50
        /*003a*/ 	.short	0x0000


	//----- nvinfo : EIATTR_MAXREG_COUNT
	.align		4
        /*003c*/ 	.byte	0x03, 0x1b
        /*003e*/ 	.short	0x00ff


	//----- nvinfo : EIATTR_MERCURY_ISA_VERSION
	.align		4
        /*0040*/ 	.byte	0x03, 0x5f
        /*0042*/ 	.short	0x0101


	//----- nvinfo : EIATTR_VRC_CTA_INIT_COUNT
	.align		4
        /*0044*/ 	.byte	0x02, 0x4a
	.zero		1
	.zero		1


	//----- nvinfo : EIATTR_EXIT_INSTR_OFFSETS
	.align		4
        /*0048*/ 	.byte	0x04, 0x1c
        /*004a*/ 	.short	(.L_21 - .L_20)


	//   ....[0]....
.L_20:
        /*004c*/ 	.word	0x00000090


	//   ....[1]....
        /*0050*/ 	.word	0x00000220


	//----- nvinfo : EIATTR_CBANK_PARAM_SIZE
	.align		4
.L_21:
        /*0054*/ 	.byte	0x03, 0x19
        /*0056*/ 	.short	0x0010


	//----- nvinfo : EIATTR_PARAM_CBANK
	.align		4
        /*0058*/ 	.byte	0x04, 0x0a
        /*005a*/ 	.short	(.L_23 - .L_22)
	.align		4
.L_22:
        /*005c*/ 	.word	index@(.nv.constant0._Z19insertionSortBlocksPiii)
        /*0060*/ 	.short	0x0380
        /*0062*/ 	.short	0x0010


	//----- nvinfo : EIATTR_SW_WAR
	.align		4
.L_23:
        /*0064*/ 	.byte	0x04, 0x36
        /*0066*/ 	.short	(.L_25 - .L_24)
.L_24:
        /*0068*/ 	.word	0x00000008
.L_25:


//--------------------- .nv.info._Z20mergeSortedSubarraysPiS_ii --------------------------
	.section	.nv.info._Z20mergeSortedSubarraysPiS_ii,"",@"SHT_CUDA_INFO"
	.sectionflags	@""
	.align	4


	//----- nvinfo : EIATTR_CUDA_API_VERSION
	.align		4
        /*0000*/ 	.byte	0x04, 0x37
        /*0002*/ 	.short	(.L_27 - .L_26)
.L_26:
        /*0004*/ 	.word	0x00000082


	//----- nvinfo : EIATTR_KPARAM_INFO
	.align		4
.L_27:
        /*0008*/ 	.byte	0x04, 0x17
        /*000a*/ 	.short	(.L_29 - .L_28)
.L_28:
        /*000c*/ 	.word	0x00000000
        /*0010*/ 	.short	0x0003
        /*0012*/ 	.short	0x0014
        /*0014*/ 	.byte	0x00, 0xf0, 0x11, 0x00


	//----- nvinfo : EIATTR_KPARAM_INFO
	.align		4
.L_29:
        /*0018*/ 	.byte	0x04, 0x17
        /*001a*/ 	.short	(.L_31 - .L_30)
.L_30:
        /*001c*/ 	.word	0x00000000
        /*0020*/ 	.short	0x0002
        /*0022*/ 	.short	0x0010
        /*0024*/ 	.byte	0x00, 0xf0, 0x11, 0x00


	//----- nvinfo : EIATTR_KPARAM_INFO
	.align		4
.L_31:
        /*0028*/ 	.byte	0x04, 0x17
        /*002a*/ 	.short	(.L_33 - .L_32)
.L_32:
        /*002c*/ 	.word	0x00000000
        /*0030*/ 	.short	0x0001
        /*0032*/ 	.short	0x0008
        /*0034*/ 	.byte	0x00, 0xf5, 0x21, 0x00


	//----- nvinfo : EIATTR_KPARAM_INFO
	.align		4
.L_33:
        /*0038*/ 	.byte	0x04, 0x17
        /*003a*/ 	.short	(.L_35 - .L_34)
.L_34:
        /*003c*/ 	.word	0x00000000
        /*0040*/ 	.short	0x0000
        /*0042*/ 	.short	0x0000
        /*0044*/ 	.byte	0x00, 0xf5, 0x21, 0x00


	//----- nvinfo : EIATTR_SPARSE_MMA_MASK
	.align		4
.L_35:
        /*0048*/ 	.byte	0x03, 0x50
        /*004a*/ 	.short	0x0000


	//----- nvinfo : EIATTR_MAXREG_COUNT
	.align		4
        /*004c*/ 	.byte	0x03, 0x1b
        /*004e*/ 	.short	0x00ff


	//----- nvinfo : EIATTR_MERCURY_ISA_VERSION
	.align		4
        /*0050*/ 	.byte	0x03, 0x5f
        /*0052*/ 	.short	0x0101


	//----- nvinfo : EIATTR_VRC_CTA_INIT_COUNT
	.align		4
        /*0054*/ 	.byte	0x02, 0x4a
	.zero		1
	.zero		1


	//----- nvinfo : EIATTR_EXIT_INSTR_OFFSETS
	.align		4
        /*0058*/ 	.byte	0x04, 0x1c
        /*005a*/ 	.short	(.L_37 - .L_36)


	//   ....[0]....
.L_36:
        /*005c*/ 	.word	0x00000090


	//   ....[1]....
        /*0060*/ 	.word	0x00000590


	//   ....[2]....
        /*0064*/ 	.word	0x000006f0


	//   ....[3]....
        /*0068*/ 	.word	0x00000890


	//----- nvinfo : EIATTR_CRS_STACK_SIZE
	.align		4
.L_37:
        /*006c*/ 	.byte	0x04, 0x1e
        /*006e*/ 	.short	(.L_39 - .L_38)
.L_38:
        /*0070*/ 	.word	0x00000000


	//----- nvinfo : EIATTR_CBANK_PARAM_SIZE
	.align		4
.L_39:
        /*0074*/ 	.byte	0x03, 0x19
        /*0076*/ 	.short	0x0018


	//----- nvinfo : EIATTR_PARAM_CBANK
	.align		4
        /*0078*/ 	.byte	0x04, 0x0a
        /*007a*/ 	.short	(.L_41 - .L_40)
	.align		4
.L_40:
        /*007c*/ 	.word	index@(.nv.constant0._Z20mergeSortedSubarraysPiS_ii)
        /*0080*/ 	.short	0x0380
        /*0082*/ 	.short	0x0018


	//----- nvinfo : EIATTR_SW_WAR
	.align		4
.L_41:
        /*0084*/ 	.byte	0x04, 0x36
        /*0086*/ 	.short	(.L_43 - .L_42)
.L_42:
        /*0088*/ 	.word	0x00000008
.L_43:


//--------------------- .nv.callgraph             --------------------------
	.section	.nv.callgraph,"",@"SHT_CUDA_CALLGRAPH"
	.align	4
	.sectionentsize	8
	.align		4
        /*0000*/ 	.word	0x00000000
	.align		4
        /*0004*/ 	.word	0xffffffff
	.align		4
        /*0008*/ 	.word	0x00000000
	.align		4
        /*000c*/ 	.word	0xfffffffe
	.align		4
        /*0010*/ 	.word	0x00000000
	.align		4
        /*0014*/ 	.word	0xfffffffd
	.align		4
        /*0018*/ 	.word	0x00000000
	.align		4
        /*001c*/ 	.word	0xfffffffc


//--------------------- .text._Z19insertionSortBlocksPiii --------------------------
	.section	.text._Z19insertionSortBlocksPiii,"ax",@progbits
	.align	128
        .global         _Z19insertionSortBlocksPiii
        .type           _Z19insertionSortBlocksPiii,@function
        .size           _Z19insertionSortBlocksPiii,(.L_x_18 - _Z19insertionSortBlocksPiii)
        .other          _Z19insertionSortBlocksPiii,@"STO_CUDA_ENTRY STV_DEFAULT"
_Z19insertionSortBlocksPiii:
.text._Z19insertionSortBlocksPiii:
[----:B------:R-:W-:Y:S08]  /*0000*/  LDC R1, c[0x0][0x37c] ;  /* 0x0000df00ff017b82 */ /* 0x000ff00000000800 */
[----:B------:R-:W0:Y:S01]  /*0010*/  S2UR UR4, SR_CTAID.X ;  /* 0x00000000000479c3 */ /* 0x000e220000002500 */
[----:B------:R-:W1:Y:S07]  /*0020*/  S2R R2, SR_TID.X ;  /* 0x0000000000027919 */ /* 0x000e6e0000002100 */
[----:B------:R-:W0:Y:S02]  /*0030*/  LDC.64 R6, c[0x0][0x388] ;  /* 0x0000e200ff067b82 */ /* 0x000e240000000a00 */
[----:B0-----:R-:W-:-:S05]  /*0040*/  IMAD R0, R7, UR4, RZ ;  /* 0x0000000407007c24 */ /* 0x001fca000f8e02ff */
[C---:B------:R-:W-:Y:S01]  /*0050*/  VIADDMNMX R6, R0.reuse, R7, R6, PT ;  /* 0x0000000700067246 */ /* 0x040fe20003800106 */
[----:B------:R-:W-:-:S05]  /*0060*/  VIADD R7, R0, 0x1 ;  /* 0x0000000100077836 */ /* 0x000fca0000000000 */
[----:B------:R-:W-:-:S04]  /*0070*/  ISETP.GE.AND P0, PT, R7, R6, PT ;  /* 0x000000060700720c */ /* 0x000fc80003f06270 */
[----:B-1----:R-:W-:-:S13]  /*0080*/  ISETP.NE.OR P0, PT, R2, RZ, P0 ;  /* 0x000000ff0200720c */ /* 0x002fda0000705670 */
[----:B------:R-:W-:Y:S05]  /*0090*/  @P0 EXIT ;  /* 0x000000000000094d */ /* 0x000fea0003800000 */
[----:B------:R-:W-:Y:S01]  /*00a0*/  IMAD.MOV.U32 R9, RZ, RZ, R0 ;  /* 0x000000ffff097224 */ /* 0x000fe200078e0000 */
[----:B------:R-:W0:Y:S01]  /*00b0*/  LDCU.64 UR4, c[0x0][0x358] ;  /* 0x00006b00ff0477ac */ /* 0x000e220008000a00 */
[----:B------:R-:W-:-:S05]  /*00c0*/  NOP ;  /* 0x0000000000007918 */ /* 0x000fca0000000000 */
.L_x_2:
[----:B-1----:R-:W1:Y:S01]  /*00d0*/  LDC.64 R4, c[0x0][0x380] ;  /* 0x0000e000ff047b82 */ /* 0x002e620000000a00 */
[----:B------:R-:W-:Y:S02]  /*00e0*/  ISETP.GE.AND P0, PT, R9, R0, PT ;  /* 0x000000000900720c */ /* 0x000fe40003f06270 */
[----:B------:R-:W-:Y:S01]  /*00f0*/  MOV R11, R9 ;  /* 0x00000009000b7202 */ /* 0x000fe20000000f00 */
[----:B------:R-:W-:Y:S02]  /*0100*/  IMAD.MOV.U32 R9, RZ, RZ, R7 ;  /* 0x000000ffff097224 */ /* 0x000fe400078e0007 */
[----:B-1----:R-:W-:-:S05]  /*0110*/  IMAD.WIDE R2, R7, 0x4, R4 ;  /* 0x0000000407027825 */ /* 0x002fca00078e0204 */
[----:B0-----:R0:W5:Y:S03]  /*0120*/  LDG.E R13, desc[UR4][R2.64] ;  /* 0x00000004020d7981 */ /* 0x001166000c1e1900 */
[----:B------:R-:W-:Y:S05]  /*0130*/  @!P0 BRA `(.L_x_0) ;  /* 0x0000000000248947 */ /* 0x000fea0003800000 */
[----:B------:R-:W1:Y:S02]  /*0140*/  LDC.64 R4, c[0x0][0x380] ;  /* 0x0000e000ff047b82 */ /* 0x000e640000000a00 */
.L_x_1:
[----:B01----:R-:W-:-:S05]  /*0150*/  IMAD.WIDE R2, R11, 0x4, R4 ;  /* 0x000000040b027825 */ /* 0x003fca00078e0204 */
[----:B------:R-:W2:Y:S02]  /*0160*/  LDG.E R7, desc[UR4][R2.64] ;  /* 0x0000000402077981 */ /* 0x000ea4000c1e1900 */
[----:B--2--5:R-:W-:-:S13]  /*0170*/  ISETP.GT.AND P0, PT, R7, R13, PT ;  /* 0x0000000d0700720c */ /* 0x024fda0003f04270 */
[----:B------:R-:W-:Y:S05]  /*0180*/  @!P0 BRA `(.L_x_0) ;  /* 0x0000000000108947 */ /* 0x000fea0003800000 */
[C---:B------:R-:W-:Y:S01]  /*0190*/  ISETP.GT.AND P0, PT, R11.reuse, R0, PT ;  /* 0x000000000b00720c */ /* 0x040fe20003f04270 */
[----:B------:R2:W-:Y:S01]  /*01a0*/  STG.E desc[UR4][R2.64+0x4], R7 ;  /* 0x0000040702007986 */ /* 0x0005e2000c101904 */
[----:B------:R-:W-:-:S11]  /*01b0*/  IADD3 R11, PT, PT, R11, -0x1, RZ ;  /* 0xffffffff0b0b7810 */ /* 0x000fd60007ffe0ff */
[----:B--2---:R-:W-:Y:S05]  /*01c0*/  @P0 BRA `(.L_x_1) ;  /* 0xfffffffc00e00947 */ /* 0x004fea000383ffff */
.L_x_0:
[----:B------:R-:W-:Y:S02]  /*01d0*/  VIADD R7, R9, 0x1 ;  /* 0x0000000109077836 */ /* 0x000fe40000000000 */
[----:B0-----:R-:W-:-:S03]  /*01e0*/  IMAD.WIDE R2, R11, 0x4, R4 ;  /* 0x000000040b027825 */ /* 0x001fc600078e0204 */
[----:B------:R-:W-:Y:S02]  /*01f0*/  ISETP.NE.AND P0, PT, R7, R6, PT ;  /* 0x000000060700720c */ /* 0x000fe40003f05270 */
[----:B-----5:R1:W-:Y:S11]  /*0200*/  STG.E desc[UR4][R2.64+0x4], R13 ;  /* 0x0000040d02007986 */ /* 0x0203f6000c101904 */
[----:B------:R-:W-:Y:S05]  /*0210*/  @P0 BRA `(.L_x_2) ;  /* 0xfffffffc00ac0947 */ /* 0x000fea000383ffff */
[----:B------:R-:W-:Y:S05]  /*0220*/  EXIT ;  /* 0x000000000000794d */ /* 0x000fea0003800000 */
.L_x_3:
[----:B------:R-:W-:-:S00]  /*0230*/  BRA `(.L_x_3) ;  /* 0xfffffffc00fc7947 */ /* 0x000fc0000383ffff */
[----:B------:R-:W-:-:S00]  /*0240*/  NOP ;  /* 0x0000000000007918 */ /* 0x000fc00000000000 */
        /* <DEDUP_REMOVED lines=11> */
.L_x_18:


//--------------------- .text._Z20mergeSortedSubarraysPiS_ii --------------------------
	.section	.text._Z20mergeSortedSubarraysPiS_ii,"ax",@progbits
	.align	128
        .global         _Z20mergeSortedSubarraysPiS_ii
        .type           _Z20mergeSortedSubarraysPiS_ii,@function
        .size           _Z20mergeSortedSubarraysPiS_ii,(.L_x_19 - _Z20mergeSortedSubarraysPiS_ii)
        .other          _Z20mergeSortedSubarraysPiS_ii,@"STO_CUDA_ENTRY STV_DEFAULT"
_Z20mergeSortedSubarraysPiS_ii:
.text._Z20mergeSortedSubarraysPiS_ii:
[----:B------:R-:W-:Y:S01]  /*0000*/  LDC R1, c[0x0][0x37c] ;  /* 0x0000df00ff017b82 */ /* 0x000fe20000000800 */
[----:B------:R-:W0:Y:S07]  /*0010*/  S2R R0, SR_TID.X ;  /* 0x0000000000007919 */ /* 0x000e2e0000002100 */
[----:B------:R-:W0:Y:S08]  /*0020*/  S2UR UR4, SR_CTAID.X ;  /* 0x00000000000479c3 */ /* 0x000e300000002500 */
[----:B------:R-:W0:Y:S08]  /*0030*/  LDC R3, c[0x0][0x360] ;  /* 0x0000d800ff037b82 */ /* 0x000e300000000800 */
[----:B------:R-:W1:Y:S01]  /*0040*/  LDC.64 R8, c[0x0][0x390] ;  /* 0x0000e400ff087b82 */ /* 0x000e620000000a00 */
[----:B0-----:R-:W-:-:S04]  /*0050*/  IMAD R3, R3, UR4, R0 ;  /* 0x0000000403037c24 */ /* 0x001fc8000f8e0200 */
[----:B-1----:R-:W-:-:S04]  /*0060*/  IMAD R3, R3, R8, RZ ;  /* 0x0000000803037224 */ /* 0x002fc800078e02ff */
[----:B------:R-:W-:-:S05]  /*0070*/  IMAD.SHL.U32 R5, R3, 0x2, RZ ;  /* 0x0000000203057824 */ /* 0x000fca00078e00ff */
[----:B------:R-:W-:-:S13]  /*0080*/  ISETP.GE.AND P0, PT, R5, R9, PT ;  /* 0x000000090500720c */ /* 0x000fda0003f06270 */
[----:B------:R-:W-:Y:S05]  /*0090*/  @P0 EXIT ;  /* 0x000000000000094d */ /* 0x000fea0003800000 */
[----:B------:R-:W-:Y:S01]  /*00a0*/  IMAD.IADD R4, R5, 0x1, R8 ;  /* 0x0000000105047824 */ /* 0x000fe200078e0208 */
[----:B------:R-:W0:Y:S01]  /*00b0*/  LDC.64 R6, c[0x0][0x380] ;  /* 0x0000e000ff067b82 */ /* 0x000e220000000a00 */
[----:B------:R-:W1:Y:S01]  /*00c0*/  LDCU.64 UR8, c[0x0][0x358] ;  /* 0x00006b00ff0877ac */ /* 0x000e620008000a00 */
[----:B------:R-:W-:Y:S01]  /*00d0*/  BSSY.RECONVERGENT B0, `(.L_x_4) ;  /* 0x000001c000007945 */ /* 0x000fe20003800200 */
[----:B------:R-:W-:Y:S02]  /*00e0*/  MOV R0, R5 ;  /* 0x0000000500007202 */ /* 0x000fe40000000f00 */
[----:B------:R-:W-:-:S04]  /*00f0*/  VIADDMNMX R2, R4, R8, R9, PT ;  /* 0x0000000804027246 */ /* 0x000fc80003800109 */
[C---:B------:R-:W-:Y:S02]  /*0100*/  ISETP.GE.AND P0, PT, R4.reuse, R2, PT ;  /* 0x000000020400720c */ /* 0x040fe40003f06270 */
[----:B------:R-:W-:Y:S02]  /*0110*/  VIMNMX R4, PT, PT, R4, R9, PT ;  /* 0x0000000904047248 */ /* 0x000fe40003fe0100 */
[----:B------:R-:W-:Y:S02]  /*0120*/  ISETP.LT.OR P0, PT, R8, 0x1, P0 ;  /* 0x000000010800780c */ /* 0x000fe40000701670 */
[----:B------:R-:W2:Y:S01]  /*0130*/  LDC.64 R8, c[0x0][0x388] ;  /* 0x0000e200ff087b82 */ /* 0x000ea20000000a00 */
[----:B------:R-:W-:-:S10]  /*0140*/  IMAD.MOV.U32 R3, RZ, RZ, R4 ;  /* 0x000000ffff037224 */ /* 0x000fd400078e0004 */
[----:B-1----:R-:W-:Y:S05]  /*0150*/  @P0 BRA `(.L_x_5) ;  /* 0x00000000004c0947 */ /* 0x002fea0003800000 */
.L_x_6:
[----:B0-----:R-:W-:-:S04]  /*0160*/  IMAD.WIDE R10, R5, 0x4, R6 ;  /* 0x00000004050a7825 */ /* 0x001fc800078e0206 */
[C---:B------:R-:W-:Y:S02]  /*0170*/  IMAD.WIDE R12, R3.reuse, 0x4, R6 ;  /* 0x00000004030c7825 */ /* 0x040fe400078e0206 */
[----:B------:R-:W3:Y:S04]  /*0180*/  LDG.E R10, desc[UR8][R10.64] ;  /* 0x000000080a0a7981 */ /* 0x000ee8000c1e1900 */
[----:B------:R-:W3:Y:S01]  /*0190*/  LDG.E R13, desc[UR8][R12.64] ;  /* 0x000000080c0d7981 */ /* 0x000ee2000c1e1900 */
[C---:B--2---:R-:W-:Y:S01]  /*01a0*/  IMAD.WIDE R14, R0.reuse, 0x4, R8 ;  /* 0x00000004000e7825 */ /* 0x044fe200078e0208 */
[----:B------:R-:W-:Y:S02]  /*01b0*/  IADD3 R19, PT, PT, R3, 0x1, RZ ;  /* 0x0000000103137810 */ /* 0x000fe40007ffe0ff */
[----:B------:R-:W-:Y:S01]  /*01c0*/  IADD3 R0, PT, PT, R0, 0x1, RZ ;  /* 0x0000000100007810 */ /* 0x000fe20007ffe0ff */
[----:B------:R-:W-:Y:S01]  /*01d0*/  VIADD R17, R5, 0x1 ;  /* 0x0000000105117836 */ /* 0x000fe20000000000 */
[----:B---3--:R-:W-:-:S02]  /*01e0*/  ISETP.GT.AND P0, PT, R10, R13, PT ;  /* 0x0000000d0a00720c */ /* 0x008fc40003f04270 */
[CC--:B------:R-:W-:Y:S02]  /*01f0*/  ISETP.GT.AND P1, PT, R10.reuse, R13.reuse, PT ;  /* 0x0000000d0a00720c */ /* 0x0c0fe40003f24270 */
[----:B------:R-:W-:-:S05]  /*0200*/  VIMNMX R21, PT, PT, R10, R13, PT ;  /* 0x0000000d0a157248 */ /* 0x000fca0003fe0100 */
[----:B------:R1:W-:Y:S04]  /*0210*/  STG.E desc[UR8][R14.64], R21 ;  /* 0x000000150e007986 */ /* 0x0003e8000c101908 */
[----:B------:R-:W-:Y:S02]  /*0220*/  @!P0 IMAD.MOV R19, RZ, RZ, R3 ;  /* 0x000000ffff138224 */ /* 0x000fe400078e0203 */
[----:B------:R-:W-:Y:S02]  /*0230*/  @P1 IMAD.MOV R17, RZ, RZ, R5 ;  /* 0x000000ffff111224 */ /* 0x000fe400078e0205 */
[----:B------:R-:W-:Y:S01]  /*0240*/  IMAD.MOV.U32 R3, RZ, RZ, R19 ;  /* 0x000000ffff037224 */ /* 0x000fe200078e0013 */
[----:B------:R-:W-:Y:S01]  /*0250*/  ISETP.GE.AND P0, PT, R19, R2, PT ;  /* 0x000000021300720c */ /* 0x000fe20003f06270 */
[----:B------:R-:W-:Y:S01]  /*0260*/  IMAD.MOV.U32 R5, RZ, RZ, R17 ;  /* 0x000000ffff057224 */ /* 0x000fe200078e0011 */
[----:B------:R-:W-:-:S13]  /*0270*/  ISETP.LT.AND P1, PT, R17, R4, PT ;  /* 0x000000041100720c */ /* 0x000fda0003f21270 */
[----:B-1----:R-:W-:Y:S05]  /*0280*/  @!P0 BRA P1, `(.L_x_6) ;  /* 0xfffffffc00b48947 */ /* 0x002fea000083ffff */
.L_x_5:
[----:B------:R-:W-:Y:S05]  /*0290*/  BSYNC.RECONVERGENT B0 ;  /* 0x0000000000007941 */ /* 0x000fea0003800200 */
.L_x_4:
[----:B------:R-:W-:Y:S01]  /*02a0*/  ISETP.GE.AND P0, PT, R5, R4, PT ;  /* 0x000000040500720c */ /* 0x000fe20003f06270 */
[----:B------:R-:W-:-:S12]  /*02b0*/  BSSY.RECONVERGENT B0, `(.L_x_7) ;  /* 0x000002c000007945 */ /* 0x000fd80003800200 */
[----:B------:R-:W-:Y:S05]  /*02c0*/  @P0 BRA `(.L_x_8) ;  /* 0x0000000000a80947 */ /* 0x000fea0003800000 */
[----:B0-----:R-:W-:Y:S01]  /*02d0*/  IADD3 R6, PT, PT, R4, -R5, RZ ;  /* 0x8000000504067210 */ /* 0x001fe20007ffe0ff */
[----:B------:R-:W-:Y:S01]  /*02e0*/  IMAD.IADD R7, R5, 0x1, -R4 ;  /* 0x0000000105077824 */ /* 0x000fe200078e0a04 */
[----:B------:R-:W-:Y:S02]  /*02f0*/  BSSY.RECONVERGENT B1, `(.L_x_9) ;  /* 0x0000010000017945 */ /* 0x000fe40003800200 */
[----:B------:R-:W-:Y:S02]  /*0300*/  LOP3.LUT P1, R6, R6, 0x3, RZ, 0xc0, !PT ;  /* 0x0000000306067812 */ /* 0x000fe4000782c0ff */
[----:B------:R-:W-:-:S11]  /*0310*/  ISETP.GT.U32.AND P0, PT, R7, -0x4, PT ;  /* 0xfffffffc0700780c */ /* 0x000fd60003f04070 */
[----:B------:R-:W-:Y:S05]  /*0320*/  @!P1 BRA `(.L_x_10) ;  /* 0x0000000000309947 */ /* 0x000fea0003800000 */
[----:B------:R-:W0:Y:S01]  /*0330*/  LDC.64 R12, c[0x0][0x380] ;  /* 0x0000e000ff0c7b82 */ /* 0x000e220000000a00 */
[----:B------:R-:W-:-:S07]  /*0340*/  IMAD.MOV R14, RZ, RZ, -R6 ;  /* 0x000000ffff0e7224 */ /* 0x000fce00078e0a06 */
[----:B--2---:R-:W1:Y:S02]  /*0350*/  LDC.64 R8, c[0x0][0x388] ;  /* 0x0000e200ff087b82 */ /* 0x004e640000000a00 */
.L_x_11:
[----:B0--3--:R-:W-:-:S06]  /*0360*/  IMAD.WIDE R6, R5, 0x4, R12 ;  /* 0x0000000405067825 */ /* 0x009fcc00078e020c */
[----:B------:R-:W2:Y:S01]  /*0370*/  LDG.E R7, desc[UR8][R6.64] ;  /* 0x0000000806077981 */ /* 0x000ea2000c1e1900 */
[----:B-1----:R-:W-:Y:S01]  /*0380*/  IMAD.WIDE R10, R0, 0x4, R8 ;  /* 0x00000004000a7825 */ /* 0x002fe200078e0208 */
[----:B------:R-:W-:-:S03]  /*0390*/  IADD3 R14, PT, PT, R14, 0x1, RZ ;  /* 0x000000010e0e7810 */ /* 0x000fc60007ffe0ff */
[----:B------:R-:W-:Y:S01]  /*03a0*/  VIADD R5, R5, 0x1 ;  /* 0x0000000105057836 */ /* 0x000fe20000000000 */
[----:B------:R-:W-:Y:S01]  /*03b0*/  ISETP.NE.AND P1, PT, R14, RZ, PT ;  /* 0x000000ff0e00720c */ /* 0x000fe20003f25270 */
[----:B------:R-:W-:Y:S01]  /*03c0*/  VIADD R0, R0, 0x1 ;  /* 0x0000000100007836 */ /* 0x000fe20000000000 */
[----:B--2---:R3:W-:Y:S11]  /*03d0*/  STG.E desc[UR8][R10.64], R7 ;  /* 0x000000070a007986 */ /* 0x0047f6000c101908 */
[----:B------:R-:W-:Y:S05]  /*03e0*/  @P1 BRA `(.L_x_11) ;  /* 0xfffffffc00dc1947 */ /* 0x000fea000383ffff */
.L_x_10:
[----:B------:R-:W-:Y:S05]  /*03f0*/  BSYNC.RECONVERGENT B1 ;  /* 0x0000000000017941 */ /* 0x000fea0003800200 */
.L_x_9:
[----:B------:R-:W-:Y:S05]  /*0400*/  @P0 BRA `(.L_x_8) ;  /* 0x0000000000580947 */ /* 0x000fea0003800000 */
[----:B--2---:R-:W0:Y:S01]  /*0410*/  LDC.64 R8, c[0x0][0x380] ;  /* 0x0000e000ff087b82 */ /* 0x004e220000000a00 */
[----:B------:R-:W-:-:S07]  /*0420*/  IADD3 R4, PT, PT, -R4, R5, RZ ;  /* 0x0000000504047210 */ /* 0x000fce0007ffe1ff */
[----:B---3--:R-:W1:Y:S01]  /*0430*/  LDC.64 R6, c[0x0][0x388] ;  /* 0x0000e200ff067b82 */ /* 0x008e620000000a00 */
[----:B0-----:R-:W-:-:S05]  /*0440*/  IADD3 R8, P0, PT, R8, 0x8, RZ ;  /* 0x0000000808087810 */ /* 0x001fca0007f1e0ff */
[----:B------:R-:W-:Y:S01]  /*0450*/  IMAD.X R9, RZ, RZ, R9, P0 ;  /* 0x000000ffff097224 */ /* 0x000fe200000e0609 */
[----:B-1----:R-:W-:-:S05]  /*0460*/  IADD3 R6, P1, PT, R6, 0x8, RZ ;  /* 0x0000000806067810 */ /* 0x002fca0007f3e0ff */
[----:B------:R-:W-:-:S08]  /*0470*/  IMAD.X R7, RZ, RZ, R7, P1 ;  /* 0x000000ffff077224 */ /* 0x000fd000008e0607 */
.L_x_12:
[----:B------:R-:W-:-:S05]  /*0480*/  IMAD.WIDE R10, R5, 0x4, R8 ;  /* 0x00000004050a7825 */ /* 0x000fca00078e0208 */
[----:B-1----:R-:W2:Y:S01]  /*0490*/  LDG.E R15, desc[UR8][R10.64+-0x8] ;  /* 0xfffff8080a0f7981 */ /* 0x002ea2000c1e1900 */
[----:B------:R-:W-:-:S05]  /*04a0*/  IMAD.WIDE R12, R0, 0x4, R6 ;  /* 0x00000004000c7825 */ /* 0x000fca00078e0206 */
[----:B--2---:R1:W-:Y:S04]  /*04b0*/  STG.E desc[UR8][R12.64+-0x8], R15 ;  /* 0xfffff80f0c007986 */ /* 0x0043e8000c101908 */
[----:B------:R-:W2:Y:S04]  /*04c0*/  LDG.E R17, desc[UR8][R10.64+-0x4] ;  /* 0xfffffc080a117981 */ /* 0x000ea8000c1e1900 */
[----:B--2---:R1:W-:Y:S04]  /*04d0*/  STG.E desc[UR8][R12.64+-0x4], R17 ;  /* 0xfffffc110c007986 */ /* 0x0043e8000c101908 */
[----:B------:R-:W2:Y:S04]  /*04e0*/  LDG.E R19, desc[UR8][R10.64] ;  /* 0x000000080a137981 */ /* 0x000ea8000c1e1900 */
[----:B--2---:R1:W-:Y:S04]  /*04f0*/  STG.E desc[UR8][R12.64], R19 ;  /* 0x000000130c007986 */ /* 0x0043e8000c101908 */
[----:B------:R-:W2:Y:S01]  /*0500*/  LDG.E R21, desc[UR8][R10.64+0x4] ;  /* 0x000004080a157981 */ /* 0x000ea2000c1e1900 */
[----:B------:R-:W-:Y:S01]  /*0510*/  IADD3 R4, PT, PT, R4, 0x4, RZ ;  /* 0x0000000404047810 */ /* 0x000fe20007ffe0ff */
[----:B------:R-:W-:Y:S01]  /*0520*/  VIADD R5, R5, 0x4 ;  /* 0x0000000405057836 */ /* 0x000fe20000000000 */
[----:B------:R-:W-:-:S02]  /*0530*/  IADD3 R0, PT, PT, R0, 0x4, RZ ;  /* 0x0000000400007810 */ /* 0x000fc40007ffe0ff */
[----:B------:R-:W-:Y:S01]  /*0540*/  ISETP.NE.AND P0, PT, R4, RZ, PT ;  /* 0x000000ff0400720c */ /* 0x000fe20003f05270 */
[----:B--2---:R1:W-:-:S12]  /*0550*/  STG.E desc[UR8][R12.64+0x4], R21 ;  /* 0x000004150c007986 */ /* 0x0043d8000c101908 */
[----:B------:R-:W-:Y:S05]  /*0560*/  @P0 BRA `(.L_x_12) ;  /* 0xfffffffc00c40947 */ /* 0x000fea000383ffff */
.L_x_8:
[----:B------:R-:W-:Y:S05]  /*0570*/  BSYNC.RECONVERGENT B0 ;  /* 0x0000000000007941 */ /* 0x000fea0003800200 */
.L_x_7:
[----:B------:R-:W-:-:S13]  /*0580*/  ISETP.GE.AND P0, PT, R3, R2, PT ;  /* 0x000000020300720c */ /* 0x000fda0003f06270 */
[----:B------:R-:W-:Y:S05]  /*0590*/  @P0 EXIT ;  /* 0x000000000000094d */ /* 0x000fea0003800000 */
[C-C-:B------:R-:W-:Y:S01]  /*05a0*/  IMAD.IADD R4, R2.reuse, 0x1, -R3.reuse ;  /* 0x0000000102047824 */ /* 0x140fe200078e0a03 */
[----:B------:R-:W-:Y:S01]  /*05b0*/  IADD3 R5, PT, PT, -R2, R3, RZ ;  /* 0x0000000302057210 */ /* 0x000fe20007ffe1ff */
[----:B------:R-:W-:Y:S01]  /*05c0*/  BSSY.RECONVERGENT B0, `(.L_x_13) ;  /* 0x0000012000007945 */ /* 0x000fe20003800200 */
[----:B-1----:R-:W-:Y:S02]  /*05d0*/  IMAD.MOV.U32 R13, RZ, RZ, R3 ;  /* 0x000000ffff0d7224 */ /* 0x002fe400078e0003 */
[----:B------:R-:W-:Y:S02]  /*05e0*/  LOP3.LUT P1, R4, R4, 0x3, RZ, 0xc0, !PT ;  /* 0x0000000304047812 */ /* 0x000fe4000782c0ff */
[----:B------:R-:W-:-:S11]  /*05f0*/  ISETP.GT.U32.AND P0, PT, R5, -0x4, PT ;  /* 0xfffffffc0500780c */ /* 0x000fd60003f04070 */
[----:B------:R-:W-:Y:S05]  /*0600*/  @!P1 BRA `(.L_x_14) ;  /* 0x0000000000349947 */ /* 0x000fea0003800000 */
[----:B---3--:R-:W1:Y:S01]  /*0610*/  LDC.64 R10, c[0x0][0x380] ;  /* 0x0000e000ff0a7b82 */ /* 0x008e620000000a00 */
[----:B------:R-:W-:Y:S01]  /*0620*/  IADD3 R12, PT, PT, -R4, RZ, RZ ;  /* 0x000000ff040c7210 */ /* 0x000fe20007ffe1ff */
[----:B------:R-:W-:-:S06]  /*0630*/  IMAD.MOV.U32 R13, RZ, RZ, R3 ;  /* 0x000000ffff0d7224 */ /* 0x000fcc00078e0003 */
[----:B0-----:R-:W0:Y:S02]  /*0640*/  LDC.64 R6, c[0x0][0x388] ;  /* 0x0000e200ff067b82 */ /* 0x001e240000000a00 */
.L_x_15:
[----:B-1--4-:R-:W-:-:S06]  /*0650*/  IMAD.WIDE R4, R13, 0x4, R10 ;  /* 0x000000040d047825 */ /* 0x012fcc00078e020a */
[----:B------:R-:W3:Y:S01]  /*0660*/  LDG.E R5, desc[UR8][R4.64] ;  /* 0x0000000804057981 */ /* 0x000ee2000c1e1900 */
[----:B0-2---:R-:W-:Y:S01]  /*0670*/  IMAD.WIDE R8, R0, 0x4, R6 ;  /* 0x0000000400087825 */ /* 0x005fe200078e0206 */
[----:B------:R-:W-:Y:S02]  /*0680*/  IADD3 R12, PT, PT, R12, 0x1, RZ ;  /* 0x000000010c0c7810 */ /* 0x000fe40007ffe0ff */
[----:B------:R-:W-:Y:S01]  /*0690*/  IADD3 R0, PT, PT, R0, 0x1, RZ ;  /* 0x0000000100007810 */ /* 0x000fe20007ffe0ff */
[----:B------:R-:W-:Y:S01]  /*06a0*/  VIADD R13, R13, 0x1 ;  /* 0x000000010d0d7836 */ /* 0x000fe20000000000 */
[----:B------:R-:W-:Y:S01]  /*06b0*/  ISETP.NE.AND P1, PT, R12, RZ, PT ;  /* 0x000000ff0c00720c */ /* 0x000fe20003f25270 */
[----:B---3--:R4:W-:-:S12]  /*06c0*/  STG.E desc[UR8][R8.64], R5 ;  /* 0x0000000508007986 */ /* 0x0089d8000c101908 */
[----:B------:R-:W-:Y:S05]  /*06d0*/  @P1 BRA `(.L_x_15) ;  /* 0xfffffffc00dc1947 */ /* 0x000fea000383ffff */
.L_x_14:
[----:B------:R-:W-:Y:S05]  /*06e0*/  BSYNC.RECONVERGENT B0 ;  /* 0x0000000000007941 */ /* 0x000fea0003800200 */
.L_x_13:
[----:B------:R-:W-:Y:S05]  /*06f0*/  @P0 EXIT ;  /* 0x000000000000094d */ /* 0x000fea0003800000 */
[----:B------:R-:W1:Y:S01]  /*0700*/  LDCU.128 UR4, c[0x0][0x380] ;  /* 0x00007000ff0477ac */ /* 0x000e620008000c00 */
[----:B0-----:R-:W-:Y:S01]  /*0710*/  IMAD.IADD R6, R13, 0x1, -R2 ;  /* 0x000000010d067824 */ /* 0x001fe200078e0a02 */
[----:B-1----:R-:W-:Y:S02]  /*0720*/  UIADD3 UR4, UP0, UPT, UR4, 0x8, URZ ;  /* 0x0000000804047890 */ /* 0x002fe4000ff1e0ff */
[----:B------:R-:W-:Y:S02]  /*0730*/  UIADD3 UR6, UP1, UPT, UR6, 0x8, URZ ;  /* 0x0000000806067890 */ /* 0x000fe4000ff3e0ff */
[----:B------:R-:W-:Y:S02]  /*0740*/  UIADD3.X UR5, UPT, UPT, URZ, UR5, URZ, UP0, !UPT ;  /* 0x00000005ff057290 */ /* 0x000fe400087fe4ff */
[----:B------:R-:W-:-:S12]  /*0750*/  UIADD3.X UR7, UPT, UPT, URZ, UR7, URZ, UP1, !UPT ;  /* 0x00000007ff077290 */ /* 0x000fd80008ffe4ff */
.L_x_16:
[----:B------:R-:W-:Y:S01]  /*0760*/  MOV R2, UR4 ;  /* 0x0000000400027c02 */ /* 0x000fe20008000f00 */
[----:B------:R-:W-:-:S04]  /*0770*/  IMAD.U32 R3, RZ, RZ, UR5 ;  /* 0x00000005ff037e24 */ /* 0x000fc8000f8e00ff */
[----:B------:R-:W-:-:S05]  /*0780*/  IMAD.WIDE R2, R13, 0x4, R2 ;  /* 0x000000040d027825 */ /* 0x000fca00078e0202 */
[----:B0--3--:R-:W3:Y:S01]  /*0790*/  LDG.E R7, desc[UR8][R2.64+-0x8] ;  /* 0xfffff80802077981 */ /* 0x009ee2000c1e1900 */
[----:B------:R-:W-:Y:S01]  /*07a0*/  MOV R4, UR6 ;  /* 0x0000000600047c02 */ /* 0x000fe20008000f00 */
[----:B----4-:R-:W-:-:S04]  /*07b0*/  IMAD.U32 R5, RZ, RZ, UR7 ;  /* 0x00000007ff057e24 */ /* 0x010fc8000f8e00ff */
[----:B------:R-:W-:-:S05]  /*07c0*/  IMAD.WIDE R4, R0, 0x4, R4 ;  /* 0x0000000400047825 */ /* 0x000fca00078e0204 */
[----:B---3--:R0:W-:Y:S04]  /*07d0*/  STG.E desc[UR8][R4.64+-0x8], R7 ;  /* 0xfffff80704007986 */ /* 0x0081e8000c101908 */
[----:B--2---:R-:W2:Y:S04]  /*07e0*/  LDG.E R9, desc[UR8][R2.64+-0x4] ;  /* 0xfffffc0802097981 */ /* 0x004ea8000c1e1900 */
        /* <DEDUP_REMOVED lines=10> */
[----:B------:R-:W-:Y:S05]  /*0890*/  EXIT ;  /* 0x000000000000794d */ /* 0x000fea0003800000 */
.L_x_17:
        /* <DEDUP_REMOVED lines=14> */
.L_x_19:


//--------------------- .nv.shared.reserved.0     --------------------------
	.section	.nv.shared.reserved.0,"aw",@nobits
	.weak		__nv_reservedSMEM_offset_0_alias
	.size		__nv_reservedSMEM_offset_0_alias, 0, 64
	.other		__nv_reservedSMEM_offset_0_alias,@"STO_CUDA_RESERVED_SHARED STV_DEFAULT"
__nv_reservedSMEM_offset_0_alias:
	.zero		0
	.zero		64


//--------------------- .nv.constant0._Z19insertionSortBlocksPiii --------------------------
	.section	.nv.constant0._Z19insertionSortBlocksPiii,"a",@progbits
	.sectionflags	@""
	.align	4
.nv.constant0._Z19insertionSortBlocksPiii:
	.zero		912


//--------------------- .nv.constant0._Z20mergeSortedSubarraysPiS_ii --------------------------
	.section	.nv.constant0._Z20mergeSortedSubarraysPiS_ii,"a",@progbits
	.sectionflags	@""
	.align	4
.nv.constant0._Z20mergeSortedSubarraysPiS_ii:
	.zero		920


//--------------------- SYMBOLS --------------------------

	.type		.nv.reservedSmem.offset0,@object
	.size		.nv.reservedSmem.offset0,0x4
